//
// Generated by NVIDIA NVVM Compiler
//
// Compiler Build ID: CL-36424714
// Cuda compilation tools, release 13.0, V13.0.88
// Based on NVVM 20.0.0
//

.version 9.0
.target sm_100
.address_size 64

	// .globl	_Z6kernelPfS_i
.extern .func  (.param .b32 func_retval0) vprintf
(
	.param .b64 vprintf_param_0,
	.param .b64 vprintf_param_1
)
;
.global .align 1 .b8 $str[22] = {83, 117, 109, 32, 97, 116, 32, 116, 104, 114, 101, 97, 100, 32, 37, 100, 58, 32, 37, 102, 10};

.visible .entry _Z6kernelPfS_i(
	.param .u64 .ptr .align 1 _Z6kernelPfS_i_param_0,
	.param .u64 .ptr .align 1 _Z6kernelPfS_i_param_1,
	.param .u32 _Z6kernelPfS_i_param_2
)
{
	.local .align 16 .b8 	__local_depot0[16];
	.reg .b64 	%SP;
	.reg .b64 	%SPL;
	.reg .pred 	%p<4>;
	.reg .b32 	%r<12>;
	.reg .b32 	%f<7>;
	.reg .b64 	%rd<13>;
	.reg .b64 	%fd<5>;

	mov.u64 	%SPL, __local_depot0;
	cvta.local.u64 	%SP, %SPL;
	ld.param.u64 	%rd2, [_Z6kernelPfS_i_param_0];
	ld.param.u64 	%rd3, [_Z6kernelPfS_i_param_1];
	ld.param.u32 	%r5, [_Z6kernelPfS_i_param_2];
	mov.u32 	%r6, %tid.x;
	mov.u32 	%r7, %ctaid.x;
	mov.u32 	%r1, %ntid.x;
	mad.lo.s32 	%r2, %r7, %r1, %r6;
	setp.ge.s32 	%p1, %r2, %r5;
	@%p1 bra 	$L__BB0_6;
	setp.lt.s32 	%p2, %r5, 1;
	mov.f64 	%fd4, 0d0000000000000000;
	@%p2 bra 	$L__BB0_5;
	cvta.to.global.u64 	%rd4, %rd3;
	mul.wide.s32 	%rd5, %r2, 4;
	add.s64 	%rd6, %rd4, %rd5;
	ld.global.f32 	%f1, [%rd6];
	cvta.to.global.u64 	%rd1, %rd2;
	mov.f32 	%f6, 0f00000000;
	mov.b32 	%r11, 0;
$L__BB0_3:
	mul.wide.s32 	%rd7, %r11, 4;
	add.s64 	%rd8, %rd1, %rd7;
	ld.global.f32 	%f5, [%rd8];
	fma.rn.f32 	%f6, %f5, %f1, %f6;
	add.s32 	%r11, %r11, %r1;
	setp.lt.s32 	%p3, %r11, %r5;
	@%p3 bra 	$L__BB0_3;
	cvt.f64.f32 	%fd4, %f6;
$L__BB0_5:
	add.u64 	%rd9, %SP, 0;
	add.u64 	%rd10, %SPL, 0;
	st.local.u32 	[%rd10], %r2;
	st.local.f64 	[%rd10+8], %fd4;
	mov.u64 	%rd11, $str;
	cvta.global.u64 	%rd12, %rd11;
	{ // callseq 0, 0
	.param .b64 param0;
	st.param.b64 	[param0], %rd12;
	.param .b64 param1;
	st.param.b64 	[param1], %rd9;
	.param .b32 retval0;
	call.uni (retval0), 
	vprintf, 
	(
	param0, 
	param1
	);
	ld.param.b32 	%r9, [retval0];
	} // callseq 0
$L__BB0_6:
	ret;

}


// ===== COMPILED SASS (sm_100) =====

	.target	sm_100

	.elftype	@"ET_EXEC"


//--------------------- .note.nv.tkinfo           --------------------------
	.section	.note.nv.tkinfo,"",@"SHT_NOTE"
	.sectionflags	@"SHF_NOTE_NV_TKINFO"
	.tkinfo
        /*0018*/ 	.word	0x00000002
        /*0030*/ 	.string	""
        /*0030*/ 	.string	"ptxas"
        /*0030*/ 	.string	"Cuda compilation tools, release 13.0, V13.0.88"
        /*0030*/ 	.string	"Build cuda_13.0.r13.0/compiler.36424714_0"
        /*0030*/ 	.string	"-arch sm_100 -m 64 "



//--------------------- .note.nv.cuinfo           --------------------------
	.section	.note.nv.cuinfo,"",@"SHT_NOTE"
	.sectionflags	@"SHF_NOTE_NV_CUINFO"
        /*0018*/ 	.short	0x0002
        /*001a*/ 	.short	0x0064
        /*001c*/ 	.short	0x0082
	.zero		2


//--------------------- .nv.info                  --------------------------
	.section	.nv.info,"",@"SHT_CUDA_INFO"
	.align	4


	//----- nvinfo : EIATTR_REGCOUNT
	.align		4
        /*0000*/ 	.byte	0x04, 0x2f
        /*0002*/ 	.short	(.L_2 - .L_1)
	.align		4
.L_1:
        /*0004*/ 	.word	index@(_Z6kernelPfS_i)
        /*0008*/ 	.word	0x00000018


	//----- nvinfo : EIATTR_FRAME_SIZE
	.align		4
.L_2:
        /*000c*/ 	.byte	0x04, 0x11
        /*000e*/ 	.short	(.L_4 - .L_3)
	.align		4
.L_3:
        /*0010*/ 	.word	index@(_Z6kernelPfS_i)
        /*0014*/ 	.word	0x00000010


	//----- nvinfo : EIATTR_MIN_STACK_SIZE
	.align		4
.L_4:
        /*0018*/ 	.byte	0x04, 0x12
        /*001a*/ 	.short	(.L_6 - .L_5)
	.align		4
.L_5:
        /*001c*/ 	.word	index@(_Z6kernelPfS_i)
        /*0020*/ 	.word	0x00000010
.L_6:


//--------------------- .nv.compat                --------------------------
	.section	.nv.compat,"",@"SHT_CUDA_COMPAT_INFO"
	.align	4
        /*0000*/ 	.byte	0x02, 0x09, 0x00, 0x00, 0x02, 0x02, 0x01, 0x00, 0x02, 0x05, 0x05, 0x00, 0x03, 0x07, 0x01, 0x01
        /*0010*/ 	.byte	0x02, 0x03, 0x00, 0x00, 0x02, 0x06, 0x01, 0x00, 0x04, 0x0b, 0x08, 0x00, 0x09, 0x00, 0x00, 0x00
        /*0020*/ 	.byte	0x00, 0x00, 0x00, 0x00


//--------------------- .nv.info._Z6kernelPfS_i   --------------------------
	.section	.nv.info._Z6kernelPfS_i,"",@"SHT_CUDA_INFO"
	.sectionflags	@""
	.align	4


	//----- nvinfo : EIATTR_CUDA_API_VERSION
	.align		4
        /*0000*/ 	.byte	0x04, 0x37
        /*0002*/ 	.short	(.L_8 - .L_7)
.L_7:
        /*0004*/ 	.word	0x00000082


	//----- nvinfo : EIATTR_KPARAM_INFO
	.align		4
.L_8:
        /*0008*/ 	.byte	0x04, 0x17
        /*000a*/ 	.short	(.L_10 - .L_9)
.L_9:
        /*000c*/ 	.word	0x00000000
        /*0010*/ 	.short	0x0002
        /*0012*/ 	.short	0x0010
        /*0014*/ 	.byte	0x00, 0xf0, 0x11, 0x00


	//----- nvinfo : EIATTR_KPARAM_INFO
	.align		4
.L_10:
        /*0018*/ 	.byte	0x04, 0x17
        /*001a*/ 	.short	(.L_12 - .L_11)
.L_11:
        /*001c*/ 	.word	0x00000000
        /*0020*/ 	.short	0x0001
        /*0022*/ 	.short	0x0008
        /*0024*/ 	.byte	0x00, 0xf5, 0x21, 0x00


	//----- nvinfo : EIATTR_KPARAM_INFO
	.align		4
.L_12:
        /*0028*/ 	.byte	0x04, 0x17
        /*002a*/ 	.short	(.L_14 - .L_13)
.L_13:
        /*002c*/ 	.word	0x00000000
        /*0030*/ 	.short	0x0000
        /*0032*/ 	.short	0x0000
        /*0034*/ 	.byte	0x00, 0xf5, 0x21, 0x00


	//----- nvinfo : EIATTR_SPARSE_MMA_MASK
	.align		4
.L_14:
        /*0038*/ 	.byte	0x03, 0x50
        /*003a*/ 	.short	0x0000


	//----- nvinfo : EIATTR_MAXREG_COUNT
	.align		4
        /*003c*/ 	.byte	0x03, 0x1b
        /*003e*/ 	.short	0x00ff


	//----- nvinfo : EIATTR_EXTERNS
	.align		4
        /*0040*/ 	.byte	0x04, 0x0f
        /*0042*/ 	.short	(.L_16 - .L_15)


	//   ....[0]....
	.align		4
.L_15:
        /*0044*/ 	.word	index@(vprintf)


	//----- nvinfo : EIATTR_MERCURY_ISA_VERSION
	.align		4
.L_16:
        /*0048*/ 	.byte	0x03, 0x5f
        /*004a*/ 	.short	0x0101


	//----- nvinfo : EIATTR_VRC_CTA_INIT_COUNT
	.align		4
        /*004c*/ 	.byte	0x02, 0x4a
	.zero		1
	.zero		1


	//----- nvinfo : EIATTR_SYSCALL_OFFSETS
	.align		4
        /*0050*/ 	.byte	0x04, 0x46
        /*0052*/ 	.short	(.L_18 - .L_17)


	//   ....[0]....
.L_17:
        /*0054*/ 	.word	0x00000260


	//----- nvinfo : EIATTR_EXIT_INSTR_OFFSETS
	.align		4
.L_18:
        /*0058*/ 	.byte	0x04, 0x1c
        /*005a*/ 	.short	(.L_20 - .L_19)


	//   ....[0]....
.L_19:
        /*005c*/ 	.word	0x000000c0


	//   ....[1]....
        /*0060*/ 	.word	0x00000270


	//----- nvinfo : EIATTR_CRS_STACK_SIZE
	.align		4
.L_20:
        /*0064*/ 	.byte	0x04, 0x1e
        /*0066*/ 	.short	(.L_22 - .L_21)
.L_21:
        /*0068*/ 	.word	0x00000000


	//----- nvinfo : EIATTR_CBANK_PARAM_SIZE
	.align		4
.L_22:
        /*006c*/ 	.byte	0x03, 0x19
        /*006e*/ 	.short	0x0014


	//----- nvinfo : EIATTR_PARAM_CBANK
	.align		4
        /*0070*/ 	.byte	0x04, 0x0a
        /*0072*/ 	.short	(.L_24 - .L_23)
	.align		4
.L_23:
        /*0074*/ 	.word	index@(.nv.constant0._Z6kernelPfS_i)
        /*0078*/ 	.short	0x0380
        /*007a*/ 	.short	0x0014


	//----- nvinfo : EIATTR_SW_WAR
	.align		4
.L_24:
        /*007c*/ 	.byte	0x04, 0x36
        /*007e*/ 	.short	(.L_26 - .L_25)
.L_25:
        /*0080*/ 	.word	0x00000008
.L_26:


//--------------------- .nv.callgraph             --------------------------
	.section	.nv.callgraph,"",@"SHT_CUDA_CALLGRAPH"
	.align	4
	.sectionentsize	8
	.align		4
        /*0000*/ 	.word	0x00000000
	.align		4
        /*0004*/ 	.word	0xffffffff
	.align		4
        /*0008*/ 	.word	index@(_Z6kernelPfS_i)
	.align		4
        /*000c*/ 	.word	index@(vprintf)
	.align		4
        /*0010*/ 	.word	0x00000000
	.align		4
        /*0014*/ 	.word	0xfffffffe
	.align		4
        /*0018*/ 	.word	0x00000000
	.align		4
        /*001c*/ 	.word	0xfffffffd
	.align		4
        /*0020*/ 	.word	0x00000000
	.align		4
        /*0024*/ 	.word	0xfffffffc


//--------------------- .nv.constant4             --------------------------
	.section	.nv.constant4,"a",@progbits
	.align	8
	.align		8
.nv.constant4:
        /*0000*/ 	.dword	vprintf
	.align		8
        /*0008*/ 	.dword	$str


//--------------------- .text._Z6kernelPfS_i      --------------------------
	.section	.text._Z6kernelPfS_i,"ax",@progbits
	.align	128
        .global         _Z6kernelPfS_i
        .type           _Z6kernelPfS_i,@function
        .size           _Z6kernelPfS_i,(.L_x_4 - _Z6kernelPfS_i)
        .other          _Z6kernelPfS_i,@"STO_CUDA_ENTRY STV_DEFAULT"
_Z6kernelPfS_i:
.text._Z6kernelPfS_i:
[----:B------:R-:W0:Y:S01]  /*0000*/  LDC R1, c[0x0][0x37c] ;  /* 0x0000df00ff017b82 */ /* 0x000e220000000800 */
[----:B------:R-:W1:Y:S01]  /*0010*/  S2R R0, SR_TID.X ;  /* 0x0000000000007919 */ /* 0x000e620000002100 */
[----:B------:R-:W2:Y:S06]  /*0020*/  LDCU UR5, c[0x0][0x2fc] ;  /* 0x00005f80ff0577ac */ /* 0x000eac0008000800 */
[----:B------:R-:W1:Y:S01]  /*0030*/  S2UR UR6, SR_CTAID.X ;  /* 0x00000000000679c3 */ /* 0x000e620000002500 */
[----:B0-----:R-:W-:Y:S01]  /*0040*/  VIADD R1, R1, 0xfffffff0 ;  /* 0xfffffff001017836 */ /* 0x001fe20000000000 */
[----:B------:R-:W0:Y:S01]  /*0050*/  LDCU UR7, c[0x0][0x390] ;  /* 0x00007200ff0777ac */ /* 0x000e220008000800 */
[----:B------:R-:W3:Y:S05]  /*0060*/  LDCU UR4, c[0x0][0x2f8] ;  /* 0x00005f00ff0477ac */ /* 0x000eea0008000800 */
[----:B------:R-:W1:Y:S01]  /*0070*/  LDC R10, c[0x0][0x360] ;  /* 0x0000d800ff0a7b82 */ /* 0x000e620000000800 */
[----:B---3--:R-:W-:-:S04]  /*0080*/  IADD3 R6, P1, PT, R1, UR4, RZ ;  /* 0x0000000401067c10 */ /* 0x008fc8000ff3e0ff */
[----:B--2---:R-:W-:Y:S01]  /*0090*/  IADD3.X R7, PT, PT, RZ, UR5, RZ, P1, !PT ;  /* 0x00000005ff077c10 */ /* 0x004fe20008ffe4ff */
[----:B-1----:R-:W-:-:S05]  /*00a0*/  IMAD R0, R10, UR6, R0 ;  /* 0x000000060a007c24 */ /* 0x002fca000f8e0200 */
[----:B0-----:R-:W-:-:S13]  /*00b0*/  ISETP.GE.AND P0, PT, R0, UR7, PT ;  /* 0x0000000700007c0c */ /* 0x001fda000bf06270 */
[----:B------:R-:W-:Y:S05]  /*00c0*/  @P0 EXIT ;  /* 0x000000000000094d */ /* 0x000fea0003800000 */
[----:B------:R-:W-:Y:S01]  /*00d0*/  UISETP.GE.AND UP0, UPT, UR7, 0x1, UPT ;  /* 0x000000010700788c */ /* 0x000fe2000bf06270 */
[----:B------:R-:W-:-:S08]  /*00e0*/  CS2R R2, SRZ ;  /* 0x0000000000027805 */ /* 0x000fd0000001ff00 */
[----:B------:R-:W-:Y:S05]  /*00f0*/  BRA.U !UP0, `(.L_x_0) ;  /* 0x0000000108387547 */ /* 0x000fea000b800000 */
[----:B------:R-:W0:Y:S01]  /*0100*/  LDC.64 R2, c[0x0][0x388] ;  /* 0x0000e200ff027b82 */ /* 0x000e220000000a00 */
[----:B------:R-:W1:Y:S07]  /*0110*/  LDCU.64 UR4, c[0x0][0x358] ;  /* 0x00006b00ff0477ac */ /* 0x000e6e0008000a00 */
[----:B------:R-:W2:Y:S01]  /*0120*/  LDC.64 R4, c[0x0][0x380] ;  /* 0x0000e000ff047b82 */ /* 0x000ea20000000a00 */
[----:B0-----:R-:W-:-:S05]  /*0130*/  IMAD.WIDE R2, R0, 0x4, R2 ;  /* 0x0000000400027825 */ /* 0x001fca00078e0202 */
[----:B-1----:R0:W5:Y:S01]  /*0140*/  LDG.E R8, desc[UR4][R2.64] ;  /* 0x0000000402087981 */ /* 0x002162000c1e1900 */
[----:B------:R-:W-:Y:S02]  /*0150*/  HFMA2 R11, -RZ, RZ, 0, 0 ;  /* 0x00000000ff0b7431 */ /* 0x000fe400000001ff */
[----:B--2---:R-:W-:-:S07]  /*0160*/  IMAD.MOV.U32 R9, RZ, RZ, RZ ;  /* 0x000000ffff097224 */ /* 0x004fce00078e00ff */
.L_x_1:
[----:B0-----:R-:W-:-:S06]  /*0170*/  IMAD.WIDE R2, R11, 0x4, R4 ;  /* 0x000000040b027825 */ /* 0x001fcc00078e0204 */
[----:B------:R-:W2:Y:S01]  /*0180*/  LDG.E R2, desc[UR4][R2.64] ;  /* 0x0000000402027981 */ /* 0x000ea2000c1e1900 */
[----:B------:R-:W-:-:S05]  /*0190*/  IMAD.IADD R11, R10, 0x1, R11 ;  /* 0x000000010a0b7824 */ /* 0x000fca00078e020b */
[----:B------:R-:W-:Y:S01]  /*01a0*/  ISETP.GE.AND P0, PT, R11, UR7, PT ;  /* 0x000000070b007c0c */ /* 0x000fe2000bf06270 */
[----:B--2--5:R-:W-:-:S12]  /*01b0*/  FFMA R9, R8, R2, R9 ;  /* 0x0000000208097223 */ /* 0x024fd80000000009 */
[----:B------:R-:W-:Y:S05]  /*01c0*/  @!P0 BRA `(.L_x_1) ;  /* 0xfffffffc00e88947 */ /* 0x000fea000383ffff */
[----:B------:R0:W1:Y:S02]  /*01d0*/  F2F.F64.F32 R2, R9 ;  /* 0x0000000900027310 */ /* 0x0000640000201800 */
.L_x_0:
[----:B------:R-:W-:Y:S01]  /*01e0*/  MOV R8, 0x0 ;  /* 0x0000000000087802 */ /* 0x000fe20000000f00 */
[----:B-1----:R1:W-:Y:S01]  /*01f0*/  STL.64 [R1+0x8], R2 ;  /* 0x0000080201007387 */ /* 0x0023e20000100a00 */
[----:B------:R-:W2:Y:S03]  /*0200*/  LDCU.64 UR4, c[0x4][0x8] ;  /* 0x01000100ff0477ac */ /* 0x000ea60008000a00 */
[----:B------:R1:W-:Y:S01]  /*0210*/  STL [R1], R0 ;  /* 0x0000000001007387 */ /* 0x0003e20000100800 */
[----:B0-----:R-:W0:Y:S01]  /*0220*/  LDC.64 R8, c[0x4][R8] ;  /* 0x0100000008087b82 */ /* 0x001e220000000a00 */
[----:B--2---:R-:W-:Y:S01]  /*0230*/  MOV R4, UR4 ;  /* 0x0000000400047c02 */ /* 0x004fe20008000f00 */
[----:B-1----:R-:W-:-:S07]  /*0240*/  IMAD.U32 R5, RZ, RZ, UR5 ;  /* 0x00000005ff057e24 */ /* 0x002fce000f8e00ff */
[----:B------:R-:W-:-:S07]  /*0250*/  LEPC R20, `(.L_x_2) ;  /* 0x000000001014794e */ /* 0x000fce0000000000 */
[----:B0-----:R-:W-:Y:S05]  /*0260*/  CALL.ABS.NOINC R8 ;  /* 0x0000000008007343 */ /* 0x001fea0003c00000 */
.L_x_2:
[----:B------:R-:W-:Y:S05]  /*0270*/  EXIT ;  /* 0x000000000000794d */ /* 0x000fea0003800000 */
.L_x_3:
[----:B------:R-:W-:-:S00]  /*0280*/  BRA `(.L_x_3) ;  /* 0xfffffffc00fc7947 */ /* 0x000fc0000383ffff */
[----:B------:R-:W-:-:S00]  /*0290*/  NOP ;  /* 0x0000000000007918 */ /* 0x000fc00000000000 */
        /* <DEDUP_REMOVED lines=14> */
.L_x_4:


//--------------------- .nv.global.init           --------------------------
	.section	.nv.global.init,"aw",@progbits
.nv.global.init:
	.type		$str,@object
	.size		$str,(.L_0 - $str)
$str:
        /*0000*/ 	.byte	0x53, 0x75, 0x6d, 0x20, 0x61, 0x74, 0x20, 0x74, 0x68, 0x72, 0x65, 0x61, 0x64, 0x20, 0x25, 0x64
        /*0010*/ 	.byte	0x3a, 0x20, 0x25, 0x66, 0x0a, 0x00
.L_0:


//--------------------- .nv.shared.reserved.0     --------------------------
	.section	.nv.shared.reserved.0,"aw",@nobits
	.weak		__nv_reservedSMEM_offset_0_alias
	.size		__nv_reservedSMEM_offset_0_alias, 0, 64
	.other		__nv_reservedSMEM_offset_0_alias,@"STO_CUDA_RESERVED_SHARED STV_DEFAULT"
__nv_reservedSMEM_offset_0_alias:
	.zero		0
	.zero		64


//--------------------- .nv.constant0._Z6kernelPfS_i --------------------------
	.section	.nv.constant0._Z6kernelPfS_i,"a",@progbits
	.sectionflags	@""
	.align	4
.nv.constant0._Z6kernelPfS_i:
	.zero		916


//--------------------- SYMBOLS --------------------------

	.type		.nv.reservedSmem.offset0,@object
	.size		.nv.reservedSmem.offset0,0x4
	.type		vprintf,@function
